//
// Generated by NVIDIA NVVM Compiler
//
// Compiler Build ID: CL-36424714
// Cuda compilation tools, release 13.0, V13.0.88
// Based on NVVM 20.0.0
//

.version 9.0
.target sm_100
.address_size 64

	// .globl	do_cuda_stuff_kernel
.extern .func  (.param .b32 func_retval0) vprintf
(
	.param .b64 vprintf_param_0,
	.param .b64 vprintf_param_1
)
;
.global .align 1 .b8 $str[23] = {72, 101, 108, 108, 111, 32, 102, 114, 111, 109, 32, 116, 104, 114, 101, 97, 100, 32, 37, 100, 33, 10};

.visible .entry do_cuda_stuff_kernel(
	.param .u32 do_cuda_stuff_kernel_param_0,
	.param .u64 .ptr .align 1 do_cuda_stuff_kernel_param_1,
	.param .u64 .ptr .align 1 do_cuda_stuff_kernel_param_2,
	.param .f32 do_cuda_stuff_kernel_param_3
)
{
	.local .align 8 .b8 	__local_depot0[8];
	.reg .b64 	%SP;
	.reg .b64 	%SPL;
	.reg .pred 	%p<7>;
	.reg .b32 	%r<53>;
	.reg .b32 	%f<12>;
	.reg .b64 	%rd<27>;

	mov.u64 	%SPL, __local_depot0;
	cvta.local.u64 	%SP, %SPL;
	ld.param.u32 	%r12, [do_cuda_stuff_kernel_param_0];
	ld.param.u64 	%rd3, [do_cuda_stuff_kernel_param_1];
	ld.param.u64 	%rd4, [do_cuda_stuff_kernel_param_2];
	ld.param.f32 	%f1, [do_cuda_stuff_kernel_param_3];
	cvta.to.global.u64 	%rd1, %rd4;
	cvta.to.global.u64 	%rd2, %rd3;
	add.u64 	%rd5, %SP, 0;
	add.u64 	%rd6, %SPL, 0;
	mov.u32 	%r13, %ctaid.x;
	mov.u32 	%r14, %ntid.x;
	mov.u32 	%r15, %tid.x;
	mad.lo.s32 	%r51, %r13, %r14, %r15;
	st.local.u32 	[%rd6], %r51;
	mov.u64 	%rd7, $str;
	cvta.global.u64 	%rd8, %rd7;
	{ // callseq 0, 0
	.param .b64 param0;
	st.param.b64 	[param0], %rd8;
	.param .b64 param1;
	st.param.b64 	[param1], %rd5;
	.param .b32 retval0;
	call.uni (retval0), 
	vprintf, 
	(
	param0, 
	param1
	);
	ld.param.b32 	%r16, [retval0];
	} // callseq 0
	mov.u32 	%r18, %nctaid.x;
	mul.lo.s32 	%r2, %r14, %r18;
	setp.ge.s32 	%p1, %r51, %r12;
	@%p1 bra 	$L__BB0_7;
	add.s32 	%r19, %r51, %r2;
	max.s32 	%r20, %r12, %r19;
	setp.lt.s32 	%p2, %r19, %r12;
	selp.u32 	%r21, 1, 0, %p2;
	add.s32 	%r22, %r19, %r21;
	sub.s32 	%r23, %r20, %r22;
	div.u32 	%r24, %r23, %r2;
	add.s32 	%r3, %r24, %r21;
	and.b32  	%r25, %r3, 3;
	setp.eq.s32 	%p3, %r25, 3;
	@%p3 bra 	$L__BB0_4;
	add.s32 	%r26, %r3, 1;
	and.b32  	%r27, %r26, 3;
	neg.s32 	%r49, %r27;
$L__BB0_3:
	.pragma "nounroll";
	mul.wide.s32 	%rd9, %r51, 4;
	add.s64 	%rd10, %rd2, %rd9;
	ld.global.u32 	%r28, [%rd10];
	cvt.rn.f32.s32 	%f2, %r28;
	div.rn.f32 	%f3, %f2, %f1;
	cvt.rzi.s32.f32 	%r29, %f3;
	mul.wide.s32 	%rd11, %r29, 4;
	add.s64 	%rd12, %rd1, %rd11;
	ld.global.u32 	%r30, [%rd12];
	add.s32 	%r31, %r30, 1;
	st.global.u32 	[%rd12], %r31;
	add.s32 	%r51, %r51, %r2;
	add.s32 	%r49, %r49, 1;
	setp.ne.s32 	%p4, %r49, 0;
	@%p4 bra 	$L__BB0_3;
$L__BB0_4:
	setp.lt.u32 	%p5, %r3, 3;
	@%p5 bra 	$L__BB0_7;
	mul.wide.s32 	%rd17, %r2, 4;
	shl.b32 	%r48, %r2, 2;
$L__BB0_6:
	mul.wide.s32 	%rd13, %r51, 4;
	add.s64 	%rd14, %rd2, %rd13;
	ld.global.u32 	%r32, [%rd14];
	cvt.rn.f32.s32 	%f4, %r32;
	div.rn.f32 	%f5, %f4, %f1;
	cvt.rzi.s32.f32 	%r33, %f5;
	mul.wide.s32 	%rd15, %r33, 4;
	add.s64 	%rd16, %rd1, %rd15;
	ld.global.u32 	%r34, [%rd16];
	add.s32 	%r35, %r34, 1;
	st.global.u32 	[%rd16], %r35;
	add.s64 	%rd18, %rd14, %rd17;
	ld.global.u32 	%r36, [%rd18];
	cvt.rn.f32.s32 	%f6, %r36;
	div.rn.f32 	%f7, %f6, %f1;
	cvt.rzi.s32.f32 	%r37, %f7;
	mul.wide.s32 	%rd19, %r37, 4;
	add.s64 	%rd20, %rd1, %rd19;
	ld.global.u32 	%r38, [%rd20];
	add.s32 	%r39, %r38, 1;
	st.global.u32 	[%rd20], %r39;
	add.s64 	%rd21, %rd18, %rd17;
	ld.global.u32 	%r40, [%rd21];
	cvt.rn.f32.s32 	%f8, %r40;
	div.rn.f32 	%f9, %f8, %f1;
	cvt.rzi.s32.f32 	%r41, %f9;
	mul.wide.s32 	%rd22, %r41, 4;
	add.s64 	%rd23, %rd1, %rd22;
	ld.global.u32 	%r42, [%rd23];
	add.s32 	%r43, %r42, 1;
	st.global.u32 	[%rd23], %r43;
	add.s64 	%rd24, %rd21, %rd17;
	ld.global.u32 	%r44, [%rd24];
	cvt.rn.f32.s32 	%f10, %r44;
	div.rn.f32 	%f11, %f10, %f1;
	cvt.rzi.s32.f32 	%r45, %f11;
	mul.wide.s32 	%rd25, %r45, 4;
	add.s64 	%rd26, %rd1, %rd25;
	ld.global.u32 	%r46, [%rd26];
	add.s32 	%r47, %r46, 1;
	st.global.u32 	[%rd26], %r47;
	add.s32 	%r51, %r48, %r51;
	setp.lt.s32 	%p6, %r51, %r12;
	@%p6 bra 	$L__BB0_6;
$L__BB0_7:
	ret;

}


// ===== COMPILED SASS (sm_100) =====

	.target	sm_100

	.elftype	@"ET_EXEC"


//--------------------- .note.nv.tkinfo           --------------------------
	.section	.note.nv.tkinfo,"",@"SHT_NOTE"
	.sectionflags	@"SHF_NOTE_NV_TKINFO"
	.tkinfo
        /*0018*/ 	.word	0x00000002
        /*0030*/ 	.string	""
        /*0030*/ 	.string	"ptxas"
        /*0030*/ 	.string	"Cuda compilation tools, release 13.0, V13.0.88"
        /*0030*/ 	.string	"Build cuda_13.0.r13.0/compiler.36424714_0"
        /*0030*/ 	.string	"-arch sm_100 -m 64 "



//--------------------- .note.nv.cuinfo           --------------------------
	.section	.note.nv.cuinfo,"",@"SHT_NOTE"
	.sectionflags	@"SHF_NOTE_NV_CUINFO"
        /*0018*/ 	.short	0x0002
        /*001a*/ 	.short	0x0064
        /*001c*/ 	.short	0x0082
	.zero		2


//--------------------- .nv.info                  --------------------------
	.section	.nv.info,"",@"SHT_CUDA_INFO"
	.align	4


	//----- nvinfo : EIATTR_REGCOUNT
	.align		4
        /*0000*/ 	.byte	0x04, 0x2f
        /*0002*/ 	.short	(.L_2 - .L_1)
	.align		4
.L_1:
        /*0004*/ 	.word	index@(do_cuda_stuff_kernel)
        /*0008*/ 	.word	0x00000019


	//----- nvinfo : EIATTR_FRAME_SIZE
	.align		4
.L_2:
        /*000c*/ 	.byte	0x04, 0x11
        /*000e*/ 	.short	(.L_4 - .L_3)
	.align		4
.L_3:
        /*0010*/ 	.word	index@($__internal_0_$__cuda_sm3x_div_rn_noftz_f32_slowpath)
        /*0014*/ 	.word	0x00000008


	//----- nvinfo : EIATTR_FRAME_SIZE
	.align		4
.L_4:
        /*0018*/ 	.byte	0x04, 0x11
        /*001a*/ 	.short	(.L_6 - .L_5)
	.align		4
.L_5:
        /*001c*/ 	.word	index@(do_cuda_stuff_kernel)
        /*0020*/ 	.word	0x00000008


	//----- nvinfo : EIATTR_MIN_STACK_SIZE
	.align		4
.L_6:
        /*0024*/ 	.byte	0x04, 0x12
        /*0026*/ 	.short	(.L_8 - .L_7)
	.align		4
.L_7:
        /*0028*/ 	.word	index@(do_cuda_stuff_kernel)
        /*002c*/ 	.word	0x00000008
.L_8:


//--------------------- .nv.compat                --------------------------
	.section	.nv.compat,"",@"SHT_CUDA_COMPAT_INFO"
	.align	4
        /*0000*/ 	.byte	0x02, 0x09, 0x00, 0x00, 0x02, 0x02, 0x01, 0x00, 0x02, 0x05, 0x05, 0x00, 0x03, 0x07, 0x01, 0x01
        /*0010*/ 	.byte	0x02, 0x03, 0x00, 0x00, 0x02, 0x06, 0x01, 0x00, 0x04, 0x0b, 0x08, 0x00, 0x01, 0x00, 0x00, 0x00
        /*0020*/ 	.byte	0x00, 0x00, 0x00, 0x00


//--------------------- .nv.info.do_cuda_stuff_kernel --------------------------
	.section	.nv.info.do_cuda_stuff_kernel,"",@"SHT_CUDA_INFO"
	.sectionflags	@""
	.align	4


	//----- nvinfo : EIATTR_CUDA_API_VERSION
	.align		4
        /*0000*/ 	.byte	0x04, 0x37
        /*0002*/ 	.short	(.L_10 - .L_9)
.L_9:
        /*0004*/ 	.word	0x00000082


	//----- nvinfo : EIATTR_KPARAM_INFO
	.align		4
.L_10:
        /*0008*/ 	.byte	0x04, 0x17
        /*000a*/ 	.short	(.L_12 - .L_11)
.L_11:
        /*000c*/ 	.word	0x00000000
        /*0010*/ 	.short	0x0003
        /*0012*/ 	.short	0x0018
        /*0014*/ 	.byte	0x00, 0xf0, 0x11, 0x00


	//----- nvinfo : EIATTR_KPARAM_INFO
	.align		4
.L_12:
        /*0018*/ 	.byte	0x04, 0x17
        /*001a*/ 	.short	(.L_14 - .L_13)
.L_13:
        /*001c*/ 	.word	0x00000000
        /*0020*/ 	.short	0x0002
        /*0022*/ 	.short	0x0010
        /*0024*/ 	.byte	0x00, 0xf5, 0x21, 0x00


	//----- nvinfo : EIATTR_KPARAM_INFO
	.align		4
.L_14:
        /*0028*/ 	.byte	0x04, 0x17
        /*002a*/ 	.short	(.L_16 - .L_15)
.L_15:
        /*002c*/ 	.word	0x00000000
        /*0030*/ 	.short	0x0001
        /*0032*/ 	.short	0x0008
        /*0034*/ 	.byte	0x00, 0xf5, 0x21, 0x00


	//----- nvinfo : EIATTR_KPARAM_INFO
	.align		4
.L_16:
        /*0038*/ 	.byte	0x04, 0x17
        /*003a*/ 	.short	(.L_18 - .L_17)
.L_17:
        /*003c*/ 	.word	0x00000000
        /*0040*/ 	.short	0x0000
        /*0042*/ 	.short	0x0000
        /*0044*/ 	.byte	0x00, 0xf0, 0x11, 0x00


	//----- nvinfo : EIATTR_SPARSE_MMA_MASK
	.align		4
.L_18:
        /*0048*/ 	.byte	0x03, 0x50
        /*004a*/ 	.short	0x0000


	//----- nvinfo : EIATTR_MAXREG_COUNT
	.align		4
        /*004c*/ 	.byte	0x03, 0x1b
        /*004e*/ 	.short	0x00ff


	//----- nvinfo : EIATTR_EXTERNS
	.align		4
        /*0050*/ 	.byte	0x04, 0x0f
        /*0052*/ 	.short	(.L_20 - .L_19)


	//   ....[0]....
	.align		4
.L_19:
        /*0054*/ 	.word	index@(vprintf)


	//----- nvinfo : EIATTR_MERCURY_ISA_VERSION
	.align		4
.L_20:
        /*0058*/ 	.byte	0x03, 0x5f
        /*005a*/ 	.short	0x0101


	//----- nvinfo : EIATTR_VRC_CTA_INIT_COUNT
	.align		4
        /*005c*/ 	.byte	0x02, 0x4a
	.zero		1
	.zero		1


	//----- nvinfo : EIATTR_SYSCALL_OFFSETS
	.align		4
        /*0060*/ 	.byte	0x04, 0x46
        /*0062*/ 	.short	(.L_22 - .L_21)


	//   ....[0]....
.L_21:
        /*0064*/ 	.word	0x00000120


	//----- nvinfo : EIATTR_EXIT_INSTR_OFFSETS
	.align		4
.L_22:
        /*0068*/ 	.byte	0x04, 0x1c
        /*006a*/ 	.short	(.L_24 - .L_23)


	//   ....[0]....
.L_23:
        /*006c*/ 	.word	0x00000170


	//   ....[1]....
        /*0070*/ 	.word	0x000005e0


	//   ....[2]....
        /*0074*/ 	.word	0x00000c60


	//----- nvinfo : EIATTR_CRS_STACK_SIZE
	.align		4
.L_24:
        /*0078*/ 	.byte	0x04, 0x1e
        /*007a*/ 	.short	(.L_26 - .L_25)
.L_25:
        /*007c*/ 	.word	0x00000000


	//----- nvinfo : EIATTR_CBANK_PARAM_SIZE
	.align		4
.L_26:
        /*0080*/ 	.byte	0x03, 0x19
        /*0082*/ 	.short	0x001c


	//----- nvinfo : EIATTR_PARAM_CBANK
	.align		4
        /*0084*/ 	.byte	0x04, 0x0a
        /*0086*/ 	.short	(.L_28 - .L_27)
	.align		4
.L_27:
        /*0088*/ 	.word	index@(.nv.constant0.do_cuda_stuff_kernel)
        /*008c*/ 	.short	0x0380
        /*008e*/ 	.short	0x001c


	//----- nvinfo : EIATTR_SW_WAR
	.align		4
.L_28:
        /*0090*/ 	.byte	0x04, 0x36
        /*0092*/ 	.short	(.L_30 - .L_29)
.L_29:
        /*0094*/ 	.word	0x00000008
.L_30:


//--------------------- .nv.callgraph             --------------------------
	.section	.nv.callgraph,"",@"SHT_CUDA_CALLGRAPH"
	.align	4
	.sectionentsize	8
	.align		4
        /*0000*/ 	.word	0x00000000
	.align		4
        /*0004*/ 	.word	0xffffffff
	.align		4
        /*0008*/ 	.word	index@(do_cuda_stuff_kernel)
	.align		4
        /*000c*/ 	.word	index@(vprintf)
	.align		4
        /*0010*/ 	.word	0x00000000
	.align		4
        /*0014*/ 	.word	0xfffffffe
	.align		4
        /*0018*/ 	.word	0x00000000
	.align		4
        /*001c*/ 	.word	0xfffffffd
	.align		4
        /*0020*/ 	.word	0x00000000
	.align		4
        /*0024*/ 	.word	0xfffffffc


//--------------------- .nv.constant4             --------------------------
	.section	.nv.constant4,"a",@progbits
	.align	8
	.align		8
.nv.constant4:
        /*0000*/ 	.dword	vprintf
	.align		8
        /*0008*/ 	.dword	$str


//--------------------- .text.do_cuda_stuff_kernel --------------------------
	.section	.text.do_cuda_stuff_kernel,"ax",@progbits
	.align	128
        .global         do_cuda_stuff_kernel
        .type           do_cuda_stuff_kernel,@function
        .size           do_cuda_stuff_kernel,(.L_x_27 - do_cuda_stuff_kernel)
        .other          do_cuda_stuff_kernel,@"STO_CUDA_ENTRY STV_DEFAULT"
do_cuda_stuff_kernel:
.text.do_cuda_stuff_kernel:
[----:B------:R-:W0:Y:S01]  /*0000*/  LDC R1, c[0x0][0x37c] ;  /* 0x0000df00ff017b82 */ /* 0x000e220000000800 */
[----:B------:R-:W1:Y:S01]  /*0010*/  S2R R3, SR_TID.X ;  /* 0x0000000000037919 */ /* 0x000e620000002100 */
[----:B------:R-:W2:Y:S06]  /*0020*/  LDCU UR5, c[0x0][0x2fc] ;  /* 0x00005f80ff0577ac */ /* 0x000eac0008000800 */
[----:B------:R-:W1:Y:S01]  /*0030*/  S2UR UR6, SR_CTAID.X ;  /* 0x00000000000679c3 */ /* 0x000e620000002500 */
[----:B0-----:R-:W-:Y:S01]  /*0040*/  VIADD R1, R1, 0xfffffff8 ;  /* 0xfffffff801017836 */ /* 0x001fe20000000000 */
[----:B------:R-:W-:Y:S01]  /*0050*/  MOV R0, 0x0 ;  /* 0x0000000000007802 */ /* 0x000fe20000000f00 */
[----:B------:R-:W0:Y:S01]  /*0060*/  LDCU UR4, c[0x0][0x2f8] ;  /* 0x00005f00ff0477ac */ /* 0x000e220008000800 */
[----:B------:R-:W3:Y:S04]  /*0070*/  LDCU UR36, c[0x0][0x380] ;  /* 0x00007000ff2477ac */ /* 0x000ee80008000800 */
[----:B------:R-:W1:Y:S08]  /*0080*/  LDC R16, c[0x0][0x360] ;  /* 0x0000d800ff107b82 */ /* 0x000e700000000800 */
[----:B------:R4:W3:Y:S01]  /*0090*/  LDC.64 R8, c[0x4][R0] ;  /* 0x0100000000087b82 */ /* 0x0008e20000000a00 */
[----:B0-----:R-:W-:-:S05]  /*00a0*/  IADD3 R6, P0, PT, R1, UR4, RZ ;  /* 0x0000000401067c10 */ /* 0x001fca000ff1e0ff */
[----:B--2---:R-:W-:Y:S02]  /*00b0*/  IMAD.X R7, RZ, RZ, UR5, P0 ;  /* 0x00000005ff077e24 */ /* 0x004fe400080e06ff */
[----:B-1----:R-:W-:Y:S01]  /*00c0*/  IMAD R2, R16, UR6, R3 ;  /* 0x0000000610027c24 */ /* 0x002fe2000f8e0203 */
[----:B------:R-:W0:Y:S04]  /*00d0*/  LDCU.64 UR6, c[0x4][0x8] ;  /* 0x01000100ff0677ac */ /* 0x000e280008000a00 */
[----:B------:R4:W-:Y:S01]  /*00e0*/  STL [R1], R2 ;  /* 0x0000000201007387 */ /* 0x0009e20000100800 */
[----:B0-----:R-:W-:Y:S02]  /*00f0*/  IMAD.U32 R4, RZ, RZ, UR6 ;  /* 0x00000006ff047e24 */ /* 0x001fe4000f8e00ff */
[----:B---34-:R-:W-:-:S07]  /*0100*/  IMAD.U32 R5, RZ, RZ, UR7 ;  /* 0x00000007ff057e24 */ /* 0x018fce000f8e00ff */
[----:B------:R-:W-:-:S07]  /*0110*/  LEPC R20, `(.L_x_0) ;  /* 0x000000001014794e */ /* 0x000fce0000000000 */
[----:B------:R-:W-:Y:S05]  /*0120*/  CALL.ABS.NOINC R8 ;  /* 0x0000000008007343 */ /* 0x000fea0003c00000 */
.L_x_0:
[----:B------:R-:W0:Y:S01]  /*0130*/  LDC R3, c[0x0][0x380] ;  /* 0x0000e000ff037b82 */ /* 0x000e220000000800 */
[----:B------:R-:W1:Y:S02]  /*0140*/  LDCU UR4, c[0x0][0x370] ;  /* 0x00006e00ff0477ac */ /* 0x000e640008000800 */
[----:B-1----:R-:W-:Y:S01]  /*0150*/  IMAD R11, R16, UR4, RZ ;  /* 0x00000004100b7c24 */ /* 0x002fe2000f8e02ff */
[----:B0-----:R-:W-:-:S13]  /*0160*/  ISETP.GE.AND P0, PT, R2, R3, PT ;  /* 0x000000030200720c */ /* 0x001fda0003f06270 */
[----:B------:R-:W-:Y:S05]  /*0170*/  @P0 EXIT ;  /* 0x000000000000094d */ /* 0x000fea0003800000 */
[----:B------:R-:W0:Y:S01]  /*0180*/  I2F.U32.RP R6, R11 ;  /* 0x0000000b00067306 */ /* 0x000e220000209000 */
[--C-:B------:R-:W-:Y:S01]  /*0190*/  IMAD.IADD R0, R2, 0x1, R11.reuse ;  /* 0x0000000102007824 */ /* 0x100fe200078e020b */
[----:B------:R-:W-:Y:S01]  /*01a0*/  ISETP.NE.U32.AND P2, PT, R11, RZ, PT ;  /* 0x000000ff0b00720c */ /* 0x000fe20003f45070 */
[----:B------:R-:W-:Y:S01]  /*01b0*/  IMAD.MOV R7, RZ, RZ, -R11 ;  /* 0x000000ffff077224 */ /* 0x000fe200078e0a0b */
[----:B------:R-:W1:Y:S01]  /*01c0*/  LDC.64 R12, c[0x0][0x358] ;  /* 0x0000d600ff0c7b82 */ /* 0x000e620000000a00 */
[----:B------:R-:W-:Y:S01]  /*01d0*/  BSSY.RECONVERGENT B0, `(.L_x_1) ;  /* 0x000003c000007945 */ /* 0x000fe20003800200 */
[CC--:B------:R-:W-:Y:S02]  /*01e0*/  ISETP.GE.AND P0, PT, R0.reuse, R3.reuse, PT ;  /* 0x000000030000720c */ /* 0x0c0fe40003f06270 */
[----:B------:R-:W-:Y:S02]  /*01f0*/  VIMNMX R3, PT, PT, R0, R3, !PT ;  /* 0x0000000300037248 */ /* 0x000fe40007fe0100 */
[----:B------:R-:W-:-:S04]  /*0200*/  SEL R8, RZ, 0x1, P0 ;  /* 0x00000001ff087807 */ /* 0x000fc80000000000 */
[----:B------:R-:W-:Y:S01]  /*0210*/  IADD3 R0, PT, PT, R3, -R0, -R8 ;  /* 0x8000000003007210 */ /* 0x000fe20007ffe808 */
[----:B0-----:R-:W0:Y:S02]  /*0220*/  MUFU.RCP R6, R6 ;  /* 0x0000000600067308 */ /* 0x001e240000001000 */
[----:B0-----:R-:W-:-:S06]  /*0230*/  VIADD R4, R6, 0xffffffe ;  /* 0x0ffffffe06047836 */ /* 0x001fcc0000000000 */
[----:B------:R0:W2:Y:S02]  /*0240*/  F2I.FTZ.U32.TRUNC.NTZ R5, R4 ;  /* 0x0000000400057305 */ /* 0x0000a4000021f000 */
[----:B0-----:R-:W-:Y:S02]  /*0250*/  IMAD.MOV.U32 R4, RZ, RZ, RZ ;  /* 0x000000ffff047224 */ /* 0x001fe400078e00ff */
[----:B--2---:R-:W-:-:S04]  /*0260*/  IMAD R7, R7, R5, RZ ;  /* 0x0000000507077224 */ /* 0x004fc800078e02ff */
[----:B------:R-:W-:-:S06]  /*0270*/  IMAD.HI.U32 R5, R5, R7, R4 ;  /* 0x0000000705057227 */ /* 0x000fcc00078e0004 */
[----:B------:R-:W-:-:S04]  /*0280*/  IMAD.HI.U32 R5, R5, R0, RZ ;  /* 0x0000000005057227 */ /* 0x000fc800078e00ff */
[----:B------:R-:W-:-:S04]  /*0290*/  IMAD.MOV R3, RZ, RZ, -R5 ;  /* 0x000000ffff037224 */ /* 0x000fc800078e0a05 */
[----:B------:R-:W-:-:S05]  /*02a0*/  IMAD R0, R11, R3, R0 ;  /* 0x000000030b007224 */ /* 0x000fca00078e0200 */
[----:B------:R-:W-:-:S13]  /*02b0*/  ISETP.GE.U32.AND P0, PT, R0, R11, PT ;  /* 0x0000000b0000720c */ /* 0x000fda0003f06070 */
[----:B------:R-:W-:Y:S02]  /*02c0*/  @P0 IMAD.IADD R0, R0, 0x1, -R11 ;  /* 0x0000000100000824 */ /* 0x000fe400078e0a0b */
[----:B------:R-:W-:-:S03]  /*02d0*/  @P0 VIADD R5, R5, 0x1 ;  /* 0x0000000105050836 */ /* 0x000fc60000000000 */
[----:B------:R-:W-:Y:S02]  /*02e0*/  ISETP.GE.U32.AND P1, PT, R0, R11, PT ;  /* 0x0000000b0000720c */ /* 0x000fe40003f26070 */
[----:B------:R-:W0:Y:S11]  /*02f0*/  LDC R0, c[0x0][0x398] ;  /* 0x0000e600ff007b82 */ /* 0x000e360000000800 */
[----:B------:R-:W-:-:S02]  /*0300*/  @P1 IADD3 R5, PT, PT, R5, 0x1, RZ ;  /* 0x0000000105051810 */ /* 0x000fc40007ffe0ff */
[----:B------:R-:W-:-:S05]  /*0310*/  @!P2 LOP3.LUT R5, RZ, R11, RZ, 0x33, !PT ;  /* 0x0000000bff05a212 */ /* 0x000fca00078e33ff */
[----:B------:R-:W-:-:S05]  /*0320*/  IMAD.IADD R8, R8, 0x1, R5 ;  /* 0x0000000108087824 */ /* 0x000fca00078e0205 */
[----:B------:R-:W-:-:S04]  /*0330*/  LOP3.LUT R3, R8, 0x3, RZ, 0xc0, !PT ;  /* 0x0000000308037812 */ /* 0x000fc800078ec0ff */
[----:B------:R-:W-:-:S13]  /*0340*/  ISETP.NE.AND P0, PT, R3, 0x3, PT ;  /* 0x000000030300780c */ /* 0x000fda0003f05270 */
[----:B-1----:R-:W-:Y:S05]  /*0350*/  @!P0 BRA `(.L_x_2) ;  /* 0x00000000008c8947 */ /* 0x002fea0003800000 */
[----:B------:R-:W1:Y:S01]  /*0360*/  LDC R10, c[0x0][0x398] ;  /* 0x0000e600ff0a7b82 */ /* 0x000e620000000800 */
[----:B------:R-:W-:-:S05]  /*0370*/  VIADD R3, R8, 0x1 ;  /* 0x0000000108037836 */ /* 0x000fca0000000000 */
[----:B------:R-:W-:Y:S02]  /*0380*/  LOP3.LUT R3, R3, 0x3, RZ, 0xc0, !PT ;  /* 0x0000000303037812 */ /* 0x000fe400078ec0ff */
[----:B------:R-:W2:Y:S03]  /*0390*/  LDC.64 R6, c[0x0][0x390] ;  /* 0x0000e400ff067b82 */ /* 0x000ea60000000a00 */
[----:B------:R-:W-:-:S05]  /*03a0*/  IMAD.MOV R9, RZ, RZ, -R3 ;  /* 0x000000ffff097224 */ /* 0x000fca00078e0a03 */
[----:B------:R-:W3:Y:S02]  /*03b0*/  LDC.64 R4, c[0x0][0x388] ;  /* 0x0000e200ff047b82 */ /* 0x000ee40000000a00 */
.L_x_5:
[----:B------:R-:W-:Y:S01]  /*03c0*/  R2UR UR4, R12 ;  /* 0x000000000c0472ca */ /* 0x000fe200000e0000 */
[----:B---34-:R-:W-:Y:S01]  /*03d0*/  IMAD.WIDE R14, R2, 0x4, R4 ;  /* 0x00000004020e7825 */ /* 0x018fe200078e0204 */
[----:B------:R-:W-:-:S13]  /*03e0*/  R2UR UR5, R13 ;  /* 0x000000000d0572ca */ /* 0x000fda00000e0000 */
[----:B------:R-:W3:Y:S01]  /*03f0*/  LDG.E R3, desc[UR4][R14.64] ;  /* 0x000000040e037981 */ /* 0x000ee2000c1e1900 */
[----:B-1----:R-:W1:Y:S01]  /*0400*/  MUFU.RCP R17, R10 ;  /* 0x0000000a00117308 */ /* 0x002e620000001000 */
[----:B------:R-:W-:Y:S01]  /*0410*/  BSSY.RECONVERGENT B1, `(.L_x_3) ;  /* 0x000000c000017945 */ /* 0x000fe20003800200 */
[----:B-1----:R-:W-:-:S04]  /*0420*/  FFMA R16, R17, -R10, 1 ;  /* 0x3f80000011107423 */ /* 0x002fc8000000080a */
[----:B------:R-:W-:Y:S01]  /*0430*/  FFMA R16, R17, R16, R17 ;  /* 0x0000001011107223 */ /* 0x000fe20000000011 */
[----:B---3--:R-:W-:-:S04]  /*0440*/  I2FP.F32.S32 R3, R3 ;  /* 0x0000000300037245 */ /* 0x008fc80000201400 */
[----:B------:R-:W1:Y:S01]  /*0450*/  FCHK P0, R3, R10 ;  /* 0x0000000a03007302 */ /* 0x000e620000000000 */
[----:B------:R-:W-:-:S04]  /*0460*/  FFMA R17, R3, R16, RZ ;  /* 0x0000001003117223 */ /* 0x000fc800000000ff */
[----:B------:R-:W-:-:S04]  /*0470*/  FFMA R18, R17, -R10, R3 ;  /* 0x8000000a11127223 */ /* 0x000fc80000000003 */
[----:B------:R-:W-:Y:S01]  /*0480*/  FFMA R16, R16, R18, R17 ;  /* 0x0000001210107223 */ /* 0x000fe20000000011 */
[----:B-1----:R-:W-:Y:S06]  /*0490*/  @!P0 BRA `(.L_x_4) ;  /* 0x00000000000c8947 */ /* 0x002fec0003800000 */
[----:B------:R-:W-:-:S07]  /*04a0*/  MOV R14, 0x4c0 ;  /* 0x000004c0000e7802 */ /* 0x000fce0000000f00 */
[----:B0-2---:R-:W-:Y:S05]  /*04b0*/  CALL.REL.NOINC `($__internal_0_$__cuda_sm3x_div_rn_noftz_f32_slowpath) ;  /* 0x0000000400ec7944 */ /* 0x005fea0003c00000 */
[----:B------:R-:W-:-:S07]  /*04c0*/  IMAD.MOV.U32 R16, RZ, RZ, R3 ;  /* 0x000000ffff107224 */ /* 0x000fce00078e0003 */
.L_x_4:
[----:B------:R-:W-:Y:S05]  /*04d0*/  BSYNC.RECONVERGENT B1 ;  /* 0x0000000000017941 */ /* 0x000fea0003800200 */
.L_x_3:
[----:B------:R-:W2:Y:S01]  /*04e0*/  F2I.TRUNC.NTZ R15, R16 ;  /* 0x00000010000f7305 */ /* 0x000ea2000020f100 */
[----:B------:R-:W-:Y:S02]  /*04f0*/  R2UR UR4, R12 ;  /* 0x000000000c0472ca */ /* 0x000fe400000e0000 */
[----:B------:R-:W-:Y:S01]  /*0500*/  R2UR UR5, R13 ;  /* 0x000000000d0572ca */ /* 0x000fe200000e0000 */
[----:B--2---:R-:W-:-:S12]  /*0510*/  IMAD.WIDE R14, R15, 0x4, R6 ;  /* 0x000000040f0e7825 */ /* 0x004fd800078e0206 */
[----:B------:R-:W2:Y:S01]  /*0520*/  LDG.E R3, desc[UR4][R14.64] ;  /* 0x000000040e037981 */ /* 0x000ea2000c1e1900 */
[----:B------:R-:W-:Y:S02]  /*0530*/  VIADD R9, R9, 0x1 ;  /* 0x0000000109097836 */ /* 0x000fe40000000000 */
[----:B------:R-:W-:-:S03]  /*0540*/  IMAD.IADD R2, R11, 0x1, R2 ;  /* 0x000000010b027824 */ /* 0x000fc600078e0202 */
[----:B------:R-:W-:Y:S01]  /*0550*/  ISETP.NE.AND P0, PT, R9, RZ, PT ;  /* 0x000000ff0900720c */ /* 0x000fe20003f05270 */
[----:B--2---:R-:W-:-:S05]  /*0560*/  VIADD R3, R3, 0x1 ;  /* 0x0000000103037836 */ /* 0x004fca0000000000 */
[----:B------:R4:W-:Y:S07]  /*0570*/  STG.E desc[UR4][R14.64], R3 ;  /* 0x000000030e007986 */ /* 0x0009ee000c101904 */
[----:B------:R-:W-:Y:S05]  /*0580*/  @P0 BRA `(.L_x_5) ;  /* 0xfffffffc008c0947 */ /* 0x000fea000383ffff */
.L_x_2:
[----:B------:R-:W-:Y:S05]  /*0590*/  BSYNC.RECONVERGENT B0 ;  /* 0x0000000000007941 */ /* 0x000fea0003800200 */
.L_x_1:
[----:B------:R-:W1:Y:S01]  /*05a0*/  LDC R10, c[0x0][0x398] ;  /* 0x0000e600ff0a7b82 */ /* 0x000e620000000800 */
[----:B------:R-:W-:-:S07]  /*05b0*/  ISETP.GE.U32.AND P0, PT, R8, 0x3, PT ;  /* 0x000000030800780c */ /* 0x000fce0003f06070 */
[----:B------:R-:W2:Y:S08]  /*05c0*/  LDC.64 R6, c[0x0][0x390] ;  /* 0x0000e400ff067b82 */ /* 0x000eb00000000a00 */
[----:B------:R-:W3:Y:S01]  /*05d0*/  LDC.64 R4, c[0x0][0x388] ;  /* 0x0000e200ff047b82 */ /* 0x000ee20000000a00 */
[----:B------:R-:W-:Y:S05]  /*05e0*/  @!P0 EXIT ;  /* 0x000000000000894d */ /* 0x000fea0003800000 */
.L_x_14:
[----:B------:R-:W-:Y:S01]  /*05f0*/  R2UR UR4, R12 ;  /* 0x000000000c0472ca */ /* 0x000fe200000e0000 */
[----:B-1-3--:R-:W-:Y:S01]  /*0600*/  IMAD.WIDE R8, R2, 0x4, R4 ;  /* 0x0000000402087825 */ /* 0x00afe200078e0204 */
[----:B------:R-:W-:-:S13]  /*0610*/  R2UR UR5, R13 ;  /* 0x000000000d0572ca */ /* 0x000fda00000e0000 */
[----:B----4-:R-:W3:Y:S01]  /*0620*/  LDG.E R3, desc[UR4][R8.64] ;  /* 0x0000000408037981 */ /* 0x010ee2000c1e1900 */
[----:B-1----:R-:W1:Y:S01]  /*0630*/  MUFU.RCP R15, R10 ;  /* 0x0000000a000f7308 */ /* 0x002e620000001000 */
[----:B------:R-:W-:Y:S01]  /*0640*/  BSSY.RECONVERGENT B0, `(.L_x_6) ;  /* 0x000000c000007945 */ /* 0x000fe20003800200 */
[----:B-1----:R-:W-:Y:S01]  /*0650*/  FFMA R14, R15, -R10, 1 ;  /* 0x3f8000000f0e7423 */ /* 0x002fe2000000080a */
[----:B---3--:R-:W-:-:S03]  /*0660*/  I2FP.F32.S32 R17, R3 ;  /* 0x0000000300117245 */ /* 0x008fc60000201400 */
[----:B------:R-:W-:Y:S02]  /*0670*/  FFMA R3, R15, R14, R15 ;  /* 0x0000000e0f037223 */ /* 0x000fe4000000000f */
[----:B------:R-:W1:Y:S02]  /*0680*/  FCHK P0, R17, R10 ;  /* 0x0000000a11007302 */ /* 0x000e640000000000 */
[----:B------:R-:W-:-:S04]  /*0690*/  FFMA R14, R3, R17, RZ ;  /* 0x00000011030e7223 */ /* 0x000fc800000000ff */
[----:B------:R-:W-:-:S04]  /*06a0*/  FFMA R15, R14, -R10, R17 ;  /* 0x8000000a0e0f7223 */ /* 0x000fc80000000011 */
[----:B------:R-:W-:Y:S01]  /*06b0*/  FFMA R3, R3, R15, R14 ;  /* 0x0000000f03037223 */ /* 0x000fe2000000000e */
[----:B-1----:R-:W-:Y:S06]  /*06c0*/  @!P0 BRA `(.L_x_7) ;  /* 0x00000000000c8947 */ /* 0x002fec0003800000 */
[----:B------:R-:W-:Y:S01]  /*06d0*/  IMAD.MOV.U32 R3, RZ, RZ, R17 ;  /* 0x000000ffff037224 */ /* 0x000fe200078e0011 */
[----:B------:R-:W-:-:S07]  /*06e0*/  MOV R14, 0x700 ;  /* 0x00000700000e7802 */ /* 0x000fce0000000f00 */
[----:B0-2---:R-:W-:Y:S05]  /*06f0*/  CALL.REL.NOINC `($__internal_0_$__cuda_sm3x_div_rn_noftz_f32_slowpath) ;  /* 0x00000004005c7944 */ /* 0x005fea0003c00000 */
.L_x_7:
[----:B------:R-:W-:Y:S05]  /*0700*/  BSYNC.RECONVERGENT B0 ;  /* 0x0000000000007941 */ /* 0x000fea0003800200 */
.L_x_6:
[----:B------:R-:W2:Y:S01]  /*0710*/  F2I.TRUNC.NTZ R3, R3 ;  /* 0x0000000300037305 */ /* 0x000ea2000020f100 */
[----:B------:R-:W-:Y:S02]  /*0720*/  R2UR UR4, R12 ;  /* 0x000000000c0472ca */ /* 0x000fe400000e0000 */
[----:B------:R-:W-:Y:S01]  /*0730*/  R2UR UR5, R13 ;  /* 0x000000000d0572ca */ /* 0x000fe200000e0000 */
[----:B--2---:R-:W-:-:S12]  /*0740*/  IMAD.WIDE R14, R3, 0x4, R6 ;  /* 0x00000004030e7825 */ /* 0x004fd800078e0206 */
[----:B------:R-:W2:Y:S01]  /*0750*/  LDG.E R16, desc[UR4][R14.64] ;  /* 0x000000040e107981 */ /* 0x000ea2000c1e1900 */
[----:B------:R-:W-:Y:S01]  /*0760*/  R2UR UR6, R12 ;  /* 0x000000000c0672ca */ /* 0x000fe200000e0000 */
[----:B------:R-:W-:Y:S01]  /*0770*/  IMAD.WIDE R8, R11, 0x4, R8 ;  /* 0x000000040b087825 */ /* 0x000fe200078e0208 */
[----:B------:R-:W-:Y:S01]  /*0780*/  R2UR UR7, R13 ;  /* 0x000000000d0772ca */ /* 0x000fe200000e0000 */
[----:B------:R-:W1:Y:S01]  /*0790*/  MUFU.RCP R19, R10 ;  /* 0x0000000a00137308 */ /* 0x000e620000001000 */
[----:B--2---:R-:W-:-:S05]  /*07a0*/  IADD3 R17, PT, PT, R16, 0x1, RZ ;  /* 0x0000000110117810 */ /* 0x004fca0007ffe0ff */
[----:B------:R2:W-:Y:S06]  /*07b0*/  STG.E desc[UR4][R14.64], R17 ;  /* 0x000000110e007986 */ /* 0x0005ec000c101904 */
[----:B------:R-:W3:Y:S01]  /*07c0*/  LDG.E R16, desc[UR6][R8.64] ;  /* 0x0000000608107981 */ /* 0x000ee2000c1e1900 */
[C---:B-1----:R-:W-:Y:S01]  /*07d0*/  FFMA R18, R19.reuse, -R10, 1 ;  /* 0x3f80000013127423 */ /* 0x042fe2000000080a */
[----:B------:R-:W-:Y:S03]  /*07e0*/  BSSY.RECONVERGENT B0, `(.L_x_8) ;  /* 0x000000b000007945 */ /* 0x000fe60003800200 */
[----:B------:R-:W-:Y:S01]  /*07f0*/  FFMA R3, R19, R18, R19 ;  /* 0x0000001213037223 */ /* 0x000fe20000000013 */
[----:B---3--:R-:W-:-:S04]  /*0800*/  I2FP.F32.S32 R21, R16 ;  /* 0x0000001000157245 */ /* 0x008fc80000201400 */
[----:B------:R-:W1:Y:S01]  /*0810*/  FCHK P0, R21, R10 ;  /* 0x0000000a15007302 */ /* 0x000e620000000000 */
[----:B------:R-:W-:-:S04]  /*0820*/  FFMA R16, R3, R21, RZ ;  /* 0x0000001503107223 */ /* 0x000fc800000000ff */
[----:B------:R-:W-:-:S04]  /*0830*/  FFMA R19, R16, -R10, R21 ;  /* 0x8000000a10137223 */ /* 0x000fc80000000015 */
[----:B------:R-:W-:Y:S01]  /*0840*/  FFMA R3, R3, R19, R16 ;  /* 0x0000001303037223 */ /* 0x000fe20000000010 */
[----:B-12---:R-:W-:Y:S06]  /*0850*/  @!P0 BRA `(.L_x_9) ;  /* 0x00000000000c8947 */ /* 0x006fec0003800000 */
[----:B------:R-:W-:Y:S01]  /*0860*/  IMAD.MOV.U32 R3, RZ, RZ, R21 ;  /* 0x000000ffff037224 */ /* 0x000fe200078e0015 */
[----:B------:R-:W-:-:S07]  /*0870*/  MOV R14, 0x890 ;  /* 0x00000890000e7802 */ /* 0x000fce0000000f00 */
[----:B0-----:R-:W-:Y:S05]  /*0880*/  CALL.REL.NOINC `($__internal_0_$__cuda_sm3x_div_rn_noftz_f32_slowpath) ;  /* 0x0000000000f87944 */ /* 0x001fea0003c00000 */
.L_x_9:
[----:B------:R-:W-:Y:S05]  /*0890*/  BSYNC.RECONVERGENT B0 ;  /* 0x0000000000007941 */ /* 0x000fea0003800200 */
.L_x_8:
[----:B------:R-:W1:Y:S01]  /*08a0*/  F2I.TRUNC.NTZ R3, R3 ;  /* 0x0000000300037305 */ /* 0x000e62000020f100 */
[----:B------:R-:W-:Y:S02]  /*08b0*/  R2UR UR4, R12 ;  /* 0x000000000c0472ca */ /* 0x000fe400000e0000 */
[----:B------:R-:W-:Y:S01]  /*08c0*/  R2UR UR5, R13 ;  /* 0x000000000d0572ca */ /* 0x000fe200000e0000 */
[----:B-1----:R-:W-:-:S12]  /*08d0*/  IMAD.WIDE R14, R3, 0x4, R6 ;  /* 0x00000004030e7825 */ /* 0x002fd800078e0206 */
[----:B------:R-:W2:Y:S01]  /*08e0*/  LDG.E R16, desc[UR4][R14.64] ;  /* 0x000000040e107981 */ /* 0x000ea2000c1e1900 */
[----:B------:R-:W-:Y:S01]  /*08f0*/  R2UR UR6, R12 ;  /* 0x000000000c0672ca */ /* 0x000fe200000e0000 */
[----:B------:R-:W-:Y:S01]  /*0900*/  IMAD.WIDE R8, R11, 0x4, R8 ;  /* 0x000000040b087825 */ /* 0x000fe200078e0208 */
[----:B------:R-:W-:Y:S01]  /*0910*/  R2UR UR7, R13 ;  /* 0x000000000d0772ca */ /* 0x000fe200000e0000 */
[----:B------:R-:W1:Y:S02]  /*0920*/  MUFU.RCP R19, R10 ;  /* 0x0000000a00137308 */ /* 0x000e640000001000 */
[----:B--2---:R-:W-:-:S05]  /*0930*/  VIADD R17, R16, 0x1 ;  /* 0x0000000110117836 */ /* 0x004fca0000000000 */
[----:B------:R2:W-:Y:S05]  /*0940*/  STG.E desc[UR4][R14.64], R17 ;  /* 0x000000110e007986 */ /* 0x0005ea000c101904 */
        /* <DEDUP_REMOVED lines=13> */
.L_x_11:
[----:B------:R-:W-:Y:S05]  /*0a20*/  BSYNC.RECONVERGENT B0 ;  /* 0x0000000000007941 */ /* 0x000fea0003800200 */
.L_x_10:
        /* <DEDUP_REMOVED lines=24> */
.L_x_13:
[----:B------:R-:W-:Y:S05]  /*0bb0*/  BSYNC.RECONVERGENT B0 ;  /* 0x0000000000007941 */ /* 0x000fea0003800200 */
.L_x_12:
[----:B------:R-:W1:Y:S01]  /*0bc0*/  F2I.TRUNC.NTZ R3, R3 ;  /* 0x0000000300037305 */ /* 0x000e62000020f100 */
[----:B------:R-:W-:Y:S02]  /*0bd0*/  R2UR UR4, R12 ;  /* 0x000000000c0472ca */ /* 0x000fe400000e0000 */
[----:B------:R-:W-:Y:S01]  /*0be0*/  R2UR UR5, R13 ;  /* 0x000000000d0572ca */ /* 0x000fe200000e0000 */
[----:B-1----:R-:W-:-:S12]  /*0bf0*/  IMAD.WIDE R8, R3, 0x4, R6 ;  /* 0x0000000403087825 */ /* 0x002fd800078e0206 */
[----:B------:R-:W2:Y:S01]  /*0c00*/  LDG.E R14, desc[UR4][R8.64] ;  /* 0x00000004080e7981 */ /* 0x000ea2000c1e1900 */
[----:B------:R-:W-:-:S05]  /*0c10*/  IMAD R2, R11, 0x4, R2 ;  /* 0x000000040b027824 */ /* 0x000fca00078e0202 */
[----:B------:R-:W-:Y:S01]  /*0c20*/  ISETP.GE.AND P0, PT, R2, UR36, PT ;  /* 0x0000002402007c0c */ /* 0x000fe2000bf06270 */
[----:B--2---:R-:W-:-:S05]  /*0c30*/  VIADD R15, R14, 0x1 ;  /* 0x000000010e0f7836 */ /* 0x004fca0000000000 */
[----:B------:R1:W-:Y:S07]  /*0c40*/  STG.E desc[UR4][R8.64], R15 ;  /* 0x0000000f08007986 */ /* 0x0003ee000c101904 */
[----:B------:R-:W-:Y:S05]  /*0c50*/  @!P0 BRA `(.L_x_14) ;  /* 0xfffffff800648947 */ /* 0x000fea000383ffff */
[----:B------:R-:W-:Y:S05]  /*0c60*/  EXIT ;  /* 0x000000000000794d */ /* 0x000fea0003800000 */
        .weak           $__internal_0_$__cuda_sm3x_div_rn_noftz_f32_slowpath
        .type           $__internal_0_$__cuda_sm3x_div_rn_noftz_f32_slowpath,@function
        .size           $__internal_0_$__cuda_sm3x_div_rn_noftz_f32_slowpath,(.L_x_27 - $__internal_0_$__cuda_sm3x_div_rn_noftz_f32_slowpath)
$__internal_0_$__cuda_sm3x_div_rn_noftz_f32_slowpath:
[--C-:B------:R-:W-:Y:S01]  /*0c70*/  SHF.R.U32.HI R15, RZ, 0x17, R0.reuse ;  /* 0x00000017ff0f7819 */ /* 0x100fe20000011600 */
[----:B------:R-:W-:Y:S01]  /*0c80*/  BSSY.RECONVERGENT B2, `(.L_x_15) ;  /* 0x0000063000027945 */ /* 0x000fe20003800200 */
[----:B------:R-:W-:Y:S01]  /*0c90*/  SHF.R.U32.HI R16, RZ, 0x17, R3 ;  /* 0x00000017ff107819 */ /* 0x000fe20000011603 */
[----:B------:R-:W-:Y:S01]  /*0ca0*/  IMAD.MOV.U32 R18, RZ, RZ, R0 ;  /* 0x000000ffff127224 */ /* 0x000fe200078e0000 */
[----:B------:R-:W-:Y:S02]  /*0cb0*/  LOP3.LUT R15, R15, 0xff, RZ, 0xc0, !PT ;  /* 0x000000ff0f0f7812 */ /* 0x000fe400078ec0ff */
[----:B------:R-:W-:-:S03]  /*0cc0*/  LOP3.LUT R21, R16, 0xff, RZ, 0xc0, !PT ;  /* 0x000000ff10157812 */ /* 0x000fc600078ec0ff */
[----:B------:R-:W-:Y:S01]  /*0cd0*/  VIADD R17, R15, 0xffffffff ;  /* 0xffffffff0f117836 */ /* 0x000fe20000000000 */
[----:B------:R-:W-:-:S04]  /*0ce0*/  IADD3 R19, PT, PT, R21, -0x1, RZ ;  /* 0xffffffff15137810 */ /* 0x000fc80007ffe0ff */
[----:B------:R-:W-:-:S04]  /*0cf0*/  ISETP.GT.U32.AND P0, PT, R17, 0xfd, PT ;  /* 0x000000fd1100780c */ /* 0x000fc80003f04070 */
[----:B------:R-:W-:-:S13]  /*0d00*/  ISETP.GT.U32.OR P0, PT, R19, 0xfd, P0 ;  /* 0x000000fd1300780c */ /* 0x000fda0000704470 */
[----:B------:R-:W-:Y:S01]  /*0d10*/  @!P0 IMAD.MOV.U32 R16, RZ, RZ, RZ ;  /* 0x000000ffff108224 */ /* 0x000fe200078e00ff */
[----:B------:R-:W-:Y:S06]  /*0d20*/  @!P0 BRA `(.L_x_16) ;  /* 0x00000000005c8947 */ /* 0x000fec0003800000 */
[----:B------:R-:W-:Y:S02]  /*0d30*/  FSETP.GTU.FTZ.AND P0, PT, |R3|, +INF , PT ;  /* 0x7f8000000300780b */ /* 0x000fe40003f1c200 */
[----:B------:R-:W-:-:S04]  /*0d40*/  FSETP.GTU.FTZ.AND P1, PT, |R0|, +INF , PT ;  /* 0x7f8000000000780b */ /* 0x000fc80003f3c200 */
[----:B------:R-:W-:-:S13]  /*0d50*/  PLOP3.LUT P0, PT, P0, P1, PT, 0xf8, 0x8f ;  /* 0x00000000008f781c */ /* 0x000fda0000703f70 */
[----:B------:R-:W-:Y:S05]  /*0d60*/  @P0 BRA `(.L_x_17) ;  /* 0x00000004004c0947 */ /* 0x000fea0003800000 */
[----:B------:R-:W-:-:S13]  /*0d70*/  LOP3.LUT P0, RZ, R18, 0x7fffffff, R3, 0xc8, !PT ;  /* 0x7fffffff12ff7812 */ /* 0x000fda000780c803 */
[----:B------:R-:W-:Y:S05]  /*0d80*/  @!P0 BRA `(.L_x_18) ;  /* 0x00000004003c8947 */ /* 0x000fea0003800000 */
[C---:B------:R-:W-:Y:S02]  /*0d90*/  FSETP.NEU.FTZ.AND P2, PT, |R3|.reuse, +INF , PT ;  /* 0x7f8000000300780b */ /* 0x040fe40003f5d200 */
[----:B------:R-:W-:Y:S02]  /*0da0*/  FSETP.NEU.FTZ.AND P1, PT, |R0|, +INF , PT ;  /* 0x7f8000000000780b */ /* 0x000fe40003f3d200 */
[----:B------:R-:W-:-:S11]  /*0db0*/  FSETP.NEU.FTZ.AND P0, PT, |R3|, +INF , PT ;  /* 0x7f8000000300780b */ /* 0x000fd60003f1d200 */
[----:B------:R-:W-:Y:S05]  /*0dc0*/  @!P1 BRA !P2, `(.L_x_18) ;  /* 0x00000004002c9947 */ /* 0x000fea0005000000 */
[----:B------:R-:W-:-:S04]  /*0dd0*/  LOP3.LUT P2, RZ, R3, 0x7fffffff, RZ, 0xc0, !PT ;  /* 0x7fffffff03ff7812 */ /* 0x000fc8000784c0ff */
[----:B------:R-:W-:-:S13]  /*0de0*/  PLOP3.LUT P1, PT, P1, P2, PT, 0x2f, 0xf2 ;  /* 0x0000000000f2781c */ /* 0x000fda0000f24577 */
[----:B------:R-:W-:Y:S05]  /*0df0*/  @P1 BRA `(.L_x_19) ;  /* 0x0000000400181947 */ /* 0x000fea0003800000 */
[----:B------:R-:W-:-:S04]  /*0e00*/  LOP3.LUT P1, RZ, R18, 0x7fffffff, RZ, 0xc0, !PT ;  /* 0x7fffffff12ff7812 */ /* 0x000fc8000782c0ff */
[----:B------:R-:W-:-:S13]  /*0e10*/  PLOP3.LUT P0, PT, P0, P1, PT, 0x2f, 0xf2 ;  /* 0x0000000000f2781c */ /* 0x000fda0000702577 */
[----:B------:R-:W-:Y:S05]  /*0e20*/  @P0 BRA `(.L_x_20) ;  /* 0x0000000400000947 */ /* 0x000fea0003800000 */
[----:B------:R-:W-:Y:S02]  /*0e30*/  ISETP.GE.AND P0, PT, R19, RZ, PT ;  /* 0x000000ff1300720c */ /* 0x000fe40003f06270 */
[----:B------:R-:W-:-:S11]  /*0e40*/  ISETP.GE.AND P1, PT, R17, RZ, PT ;  /* 0x000000ff1100720c */ /* 0x000fd60003f26270 */
[----:B------:R-:W-:Y:S02]  /*0e50*/  @P0 IMAD.MOV.U32 R16, RZ, RZ, RZ ;  /* 0x000000ffff100224 */ /* 0x000fe400078e00ff */
[----:B------:R-:W-:Y:S01]  /*0e60*/  @!P0 FFMA R3, R3, 1.84467440737095516160e+19, RZ ;  /* 0x5f80000003038823 */ /* 0x000fe200000000ff */
[----:B------:R-:W-:Y:S02]  /*0e70*/  @!P0 IMAD.MOV.U32 R16, RZ, RZ, -0x40 ;  /* 0xffffffc0ff108424 */ /* 0x000fe400078e00ff */
[----:B------:R-:W-:Y:S02]  /*0e80*/  @!P1 FFMA R18, R0, 1.84467440737095516160e+19, RZ ;  /* 0x5f80000000129823 */ /* 0x000fe400000000ff */
[----:B------:R-:W-:-:S07]  /*0e90*/  @!P1 VIADD R16, R16, 0x40 ;  /* 0x0000004010109836 */ /* 0x000fce0000000000 */
.L_x_16:
[----:B------:R-:W-:Y:S01]  /*0ea0*/  LEA R17, R15, 0xc0800000, 0x17 ;  /* 0xc08000000f117811 */ /* 0x000fe200078eb8ff */
[----:B------:R-:W-:Y:S04]  /*0eb0*/  BSSY.RECONVERGENT B3, `(.L_x_21) ;  /* 0x0000036000037945 */ /* 0x000fe80003800200 */
[----:B------:R-:W-:Y:S02]  /*0ec0*/  IMAD.IADD R19, R18, 0x1, -R17 ;  /* 0x0000000112137824 */ /* 0x000fe400078e0a11 */
[----:B------:R-:W-:Y:S02]  /*0ed0*/  VIADD R18, R21, 0xffffff81 ;  /* 0xffffff8115127836 */ /* 0x000fe40000000000 */
[----:B------:R0:W1:Y:S01]  /*0ee0*/  MUFU.RCP R20, R19 ;  /* 0x0000001300147308 */ /* 0x0000620000001000 */
[----:B------:R-:W-:Y:S01]  /*0ef0*/  FADD.FTZ R22, -R19, -RZ ;  /* 0x800000ff13167221 */ /* 0x000fe20000010100 */
[C---:B------:R-:W-:Y:S01]  /*0f00*/  IMAD R3, R18.reuse, -0x800000, R3 ;  /* 0xff80000012037824 */ /* 0x040fe200078e0203 */
[----:B0-----:R-:W-:-:S05]  /*0f10*/  IADD3 R19, PT, PT, R18, 0x7f, -R15 ;  /* 0x0000007f12137810 */ /* 0x001fca0007ffe80f */
[----:B------:R-:W-:Y:S02]  /*0f20*/  IMAD.IADD R16, R19, 0x1, R16 ;  /* 0x0000000113107824 */ /* 0x000fe400078e0210 */
[----:B-1----:R-:W-:-:S04]  /*0f30*/  FFMA R17, R20, R22, 1 ;  /* 0x3f80000014117423 */ /* 0x002fc80000000016 */
[----:B------:R-:W-:-:S04]  /*0f40*/  FFMA R20, R20, R17, R20 ;  /* 0x0000001114147223 */ /* 0x000fc80000000014 */
[----:B------:R-:W-:-:S04]  /*0f50*/  FFMA R17, R3, R20, RZ ;  /* 0x0000001403117223 */ /* 0x000fc800000000ff */
[----:B------:R-:W-:-:S04]  /*0f60*/  FFMA R21, R22, R17, R3 ;  /* 0x0000001116157223 */ /* 0x000fc80000000003 */
[----:B------:R-:W-:-:S04]  /*0f70*/  FFMA R17, R20, R21, R17 ;  /* 0x0000001514117223 */ /* 0x000fc80000000011 */
[----:B------:R-:W-:-:S04]  /*0f80*/  FFMA R22, R22, R17, R3 ;  /* 0x0000001116167223 */ /* 0x000fc80000000003 */
[----:B------:R-:W-:-:S05]  /*0f90*/  FFMA R3, R20, R22, R17 ;  /* 0x0000001614037223 */ /* 0x000fca0000000011 */
[----:B------:R-:W-:-:S04]  /*0fa0*/  SHF.R.U32.HI R15, RZ, 0x17, R3 ;  /* 0x00000017ff0f7819 */ /* 0x000fc80000011603 */
[----:B------:R-:W-:-:S04]  /*0fb0*/  LOP3.LUT R15, R15, 0xff, RZ, 0xc0, !PT ;  /* 0x000000ff0f0f7812 */ /* 0x000fc800078ec0ff */
[----:B------:R-:W-:-:S05]  /*0fc0*/  IADD3 R18, PT, PT, R15, R16, RZ ;  /* 0x000000100f127210 */ /* 0x000fca0007ffe0ff */
[----:B------:R-:W-:-:S05]  /*0fd0*/  VIADD R15, R18, 0xffffffff ;  /* 0xffffffff120f7836 */ /* 0x000fca0000000000 */
[----:B------:R-:W-:-:S13]  /*0fe0*/  ISETP.GE.U32.AND P0, PT, R15, 0xfe, PT ;  /* 0x000000fe0f00780c */ /* 0x000fda0003f06070 */
[----:B------:R-:W-:Y:S05]  /*0ff0*/  @!P0 BRA `(.L_x_22) ;  /* 0x0000000000808947 */ /* 0x000fea0003800000 */
[----:B------:R-:W-:-:S13]  /*1000*/  ISETP.GT.AND P0, PT, R18, 0xfe, PT ;  /* 0x000000fe1200780c */ /* 0x000fda0003f04270 */
[----:B------:R-:W-:Y:S05]  /*1010*/  @P0 BRA `(.L_x_23) ;  /* 0x00000000006c0947 */ /* 0x000fea0003800000 */
[----:B------:R-:W-:-:S13]  /*1020*/  ISETP.GE.AND P0, PT, R18, 0x1, PT ;  /* 0x000000011200780c */ /* 0x000fda0003f06270 */
[----:B------:R-:W-:Y:S05]  /*1030*/  @P0 BRA `(.L_x_24) ;  /* 0x0000000000740947 */ /* 0x000fea0003800000 */
[----:B------:R-:W-:Y:S02]  /*1040*/  ISETP.GE.AND P0, PT, R18, -0x18, PT ;  /* 0xffffffe81200780c */ /* 0x000fe40003f06270 */
[----:B------:R-:W-:-:S11]  /*1050*/  LOP3.LUT R3, R3, 0x80000000, RZ, 0xc0, !PT ;  /* 0x8000000003037812 */ /* 0x000fd600078ec0ff */
[----:B------:R-:W-:Y:S05]  /*1060*/  @!P0 BRA `(.L_x_24) ;  /* 0x0000000000688947 */ /* 0x000fea0003800000 */
[-CC-:B------:R-:W-:Y:S01]  /*1070*/  FFMA.RZ R15, R20, R22.reuse, R17.reuse ;  /* 0x00000016140f7223 */ /* 0x180fe2000000c011 */
[C---:B------:R-:W-:Y:S02]  /*1080*/  ISETP.NE.AND P2, PT, R18.reuse, RZ, PT ;  /* 0x000000ff1200720c */ /* 0x040fe40003f45270 */
[----:B------:R-:W-:Y:S02]  /*1090*/  ISETP.NE.AND P1, PT, R18, RZ, PT ;  /* 0x000000ff1200720c */ /* 0x000fe40003f25270 */
[----:B------:R-:W-:Y:S01]  /*10a0*/  LOP3.LUT R16, R15, 0x7fffff, RZ, 0xc0, !PT ;  /* 0x007fffff0f107812 */ /* 0x000fe200078ec0ff */
[CCC-:B------:R-:W-:Y:S01]  /*10b0*/  FFMA.RP R15, R20.reuse, R22.reuse, R17.reuse ;  /* 0x00000016140f7223 */ /* 0x1c0fe20000008011 */
[----:B------:R-:W-:Y:S01]  /*10c0*/  FFMA.RM R20, R20, R22, R17 ;  /* 0x0000001614147223 */ /* 0x000fe20000004011 */
[----:B------:R-:W-:Y:S01]  /*10d0*/  VIADD R17, R18, 0x20 ;  /* 0x0000002012117836 */ /* 0x000fe20000000000 */
[----:B------:R-:W-:Y:S01]  /*10e0*/  LOP3.LUT R16, R16, 0x800000, RZ, 0xfc, !PT ;  /* 0x0080000010107812 */ /* 0x000fe200078efcff */
[----:B------:R-:W-:-:S02]  /*10f0*/  IMAD.MOV R18, RZ, RZ, -R18 ;  /* 0x000000ffff127224 */ /* 0x000fc400078e0a12 */
[----:B------:R-:W-:Y:S02]  /*1100*/  FSETP.NEU.FTZ.AND P0, PT, R15, R20, PT ;  /* 0x000000140f00720b */ /* 0x000fe40003f1d000 */
[----:B------:R-:W-:Y:S02]  /*1110*/  SHF.L.U32 R17, R16, R17, RZ ;  /* 0x0000001110117219 */ /* 0x000fe400000006ff */
[----:B------:R-:W-:Y:S02]  /*1120*/  SEL R15, R18, RZ, P2 ;  /* 0x000000ff120f7207 */ /* 0x000fe40001000000 */
[----:B------:R-:W-:Y:S02]  /*1130*/  ISETP.NE.AND P1, PT, R17, RZ, P1 ;  /* 0x000000ff1100720c */ /* 0x000fe40000f25270 */
[----:B------:R-:W-:Y:S02]  /*1140*/  SHF.R.U32.HI R15, RZ, R15, R16 ;  /* 0x0000000fff0f7219 */ /* 0x000fe40000011610 */
[----:B------:R-:W-:-:S02]  /*1150*/  PLOP3.LUT P0, PT, P0, P1, PT, 0xf8, 0x8f ;  /* 0x00000000008f781c */ /* 0x000fc40000703f70 */
[----:B------:R-:W-:Y:S02]  /*1160*/  SHF.R.U32.HI R17, RZ, 0x1, R15 ;  /* 0x00000001ff117819 */ /* 0x000fe4000001160f */
[----:B------:R-:W-:-:S04]  /*1170*/  SEL R16, RZ, 0x1, !P0 ;  /* 0x00000001ff107807 */ /* 0x000fc80004000000 */
[----:B------:R-:W-:-:S04]  /*1180*/  LOP3.LUT R16, R16, 0x1, R17, 0xf8, !PT ;  /* 0x0000000110107812 */ /* 0x000fc800078ef811 */
[----:B------:R-:W-:-:S05]  /*1190*/  LOP3.LUT R16, R16, R15, RZ, 0xc0, !PT ;  /* 0x0000000f10107212 */ /* 0x000fca00078ec0ff */
[----:B------:R-:W-:-:S05]  /*11a0*/  IMAD.IADD R16, R17, 0x1, R16 ;  /* 0x0000000111107824 */ /* 0x000fca00078e0210 */
[----:B------:R-:W-:Y:S01]  /*11b0*/  LOP3.LUT R3, R16, R3, RZ, 0xfc, !PT ;  /* 0x0000000310037212 */ /* 0x000fe200078efcff */
[----:B------:R-:W-:Y:S06]  /*11c0*/  BRA `(.L_x_24) ;  /* 0x0000000000107947 */ /* 0x000fec0003800000 */
.L_x_23:
[----:B------:R-:W-:-:S04]  /*11d0*/  LOP3.LUT R3, R3, 0x80000000, RZ, 0xc0, !PT ;  /* 0x8000000003037812 */ /* 0x000fc800078ec0ff */
[----:B------:R-:W-:Y:S01]  /*11e0*/  LOP3.LUT R3, R3, 0x7f800000, RZ, 0xfc, !PT ;  /* 0x7f80000003037812 */ /* 0x000fe200078efcff */
[----:B------:R-:W-:Y:S06]  /*11f0*/  BRA `(.L_x_24) ;  /* 0x0000000000047947 */ /* 0x000fec0003800000 */
.L_x_22:
[----:B------:R-:W-:-:S07]  /*1200*/  IMAD R3, R16, 0x800000, R3 ;  /* 0x0080000010037824 */ /* 0x000fce00078e0203 */
.L_x_24:
[----:B------:R-:W-:Y:S05]  /*1210*/  BSYNC.RECONVERGENT B3 ;  /* 0x0000000000037941 */ /* 0x000fea0003800200 */
.L_x_21:
[----:B------:R-:W-:Y:S05]  /*1220*/  BRA `(.L_x_25) ;  /* 0x0000000000207947 */ /* 0x000fea0003800000 */
.L_x_20:
[----:B------:R-:W-:-:S04]  /*1230*/  LOP3.LUT R3, R18, 0x80000000, R3, 0x48, !PT ;  /* 0x8000000012037812 */ /* 0x000fc800078e4803 */
[----:B------:R-:W-:Y:S01]  /*1240*/  LOP3.LUT R3, R3, 0x7f800000, RZ, 0xfc, !PT ;  /* 0x7f80000003037812 */ /* 0x000fe200078efcff */
[----:B------:R-:W-:Y:S06]  /*1250*/  BRA `(.L_x_25) ;  /* 0x0000000000147947 */ /* 0x000fec0003800000 */
.L_x_19:
[----:B------:R-:W-:Y:S01]  /*1260*/  LOP3.LUT R3, R18, 0x80000000, R3, 0x48, !PT ;  /* 0x8000000012037812 */ /* 0x000fe200078e4803 */
[----:B------:R-:W-:Y:S06]  /*1270*/  BRA `(.L_x_25) ;  /* 0x00000000000c7947 */ /* 0x000fec0003800000 */
.L_x_18:
[----:B------:R-:W0:Y:S01]  /*1280*/  MUFU.RSQ R3, -QNAN ;  /* 0xffc0000000037908 */ /* 0x000e220000001400 */
[----:B------:R-:W-:Y:S05]  /*1290*/  BRA `(.L_x_25) ;  /* 0x0000000000047947 */ /* 0x000fea0003800000 */
.L_x_17:
[----:B------:R-:W-:-:S07]  /*12a0*/  FADD.FTZ R3, R3, R0 ;  /* 0x0000000003037221 */ /* 0x000fce0000010000 */
.L_x_25:
[----:B------:R-:W-:Y:S05]  /*12b0*/  BSYNC.RECONVERGENT B2 ;  /* 0x0000000000027941 */ /* 0x000fea0003800200 */
.L_x_15:
[----:B------:R-:W-:-:S04]  /*12c0*/  IMAD.MOV.U32 R15, RZ, RZ, 0x0 ;  /* 0x00000000ff0f7424 */ /* 0x000fc800078e00ff */
[----:B0-----:R-:W-:Y:S05]  /*12d0*/  RET.REL.NODEC R14 `(do_cuda_stuff_kernel) ;  /* 0xffffffec0e487950 */ /* 0x001fea0003c3ffff */
.L_x_26:
[----:B------:R-:W-:-:S00]  /*12e0*/  BRA `(.L_x_26) ;  /* 0xfffffffc00fc7947 */ /* 0x000fc0000383ffff */
[----:B------:R-:W-:-:S00]  /*12f0*/  NOP ;  /* 0x0000000000007918 */ /* 0x000fc00000000000 */
        /* <DEDUP_REMOVED lines=8> */
.L_x_27:


//--------------------- .nv.global.init           --------------------------
	.section	.nv.global.init,"aw",@progbits
.nv.global.init:
	.type		$str,@object
	.size		$str,(.L_0 - $str)
$str:
        /*0000*/ 	.byte	0x48, 0x65, 0x6c, 0x6c, 0x6f, 0x20, 0x66, 0x72, 0x6f, 0x6d, 0x20, 0x74, 0x68, 0x72, 0x65, 0x61
        /*0010*/ 	.byte	0x64, 0x20, 0x25, 0x64, 0x21, 0x0a, 0x00
.L_0:


//--------------------- .nv.shared.reserved.0     --------------------------
	.section	.nv.shared.reserved.0,"aw",@nobits
	.weak		__nv_reservedSMEM_offset_0_alias
	.size		__nv_reservedSMEM_offset_0_alias, 0, 64
	.other		__nv_reservedSMEM_offset_0_alias,@"STO_CUDA_RESERVED_SHARED STV_DEFAULT"
__nv_reservedSMEM_offset_0_alias:
	.zero		0
	.zero		64


//--------------------- .nv.constant0.do_cuda_stuff_kernel --------------------------
	.section	.nv.constant0.do_cuda_stuff_kernel,"a",@progbits
	.sectionflags	@""
	.align	4
.nv.constant0.do_cuda_stuff_kernel:
	.zero		924


//--------------------- SYMBOLS --------------------------

	.type		.nv.reservedSmem.offset0,@object
	.size		.nv.reservedSmem.offset0,0x4
	.type		vprintf,@function
